	.headerflags	@"EF_CUDA_TEXMODE_UNIFIED EF_CUDA_64BIT_ADDRESS EF_CUDA_ACCELERATORS EF_CUDA_SM90 EF_CUDA_VIRTUAL_SM(EF_CUDA_SM90)"
	.elftype	@"ET_EXEC"


//--------------------- .nv.info                  --------------------------
	.section	.nv.info,"",@"SHT_CUDA_INFO"
	.align	4


	//----- nvinfo : EIATTR_REGCOUNT
	.align		4
        /*0000*/ 	.byte	0x04, 0x2f
        /*0002*/ 	.short	(.L_3 - .L_2)
	.align		4
.L_2:
        /*0004*/ 	.word	index@(triton_poi_fused__native_batch_norm_legit_no_training_mul_sigmoid_43)
        /*0008*/ 	.word	0x00000014


	//----- nvinfo : EIATTR_MIN_STACK_SIZE
	.align		4
.L_3:
        /*000c*/ 	.byte	0x04, 0x12
        /*000e*/ 	.short	(.L_5 - .L_4)
	.align		4
.L_4:
        /*0010*/ 	.word	index@(triton_poi_fused__native_batch_norm_legit_no_training_mul_sigmoid_43)
        /*0014*/ 	.word	0x00000000


	//----- nvinfo : EIATTR_FRAME_SIZE
	.align		4
.L_5:
        /*0018*/ 	.byte	0x04, 0x11
        /*001a*/ 	.short	(.L_7 - .L_6)
	.align		4
.L_6:
        /*001c*/ 	.word	index@(triton_poi_fused__native_batch_norm_legit_no_training_mul_sigmoid_43)
        /*0020*/ 	.word	0x00000000


	//----- nvinfo : EIATTR_MIN_STACK_SIZE
	.align		4
.L_7:
        /*0024*/ 	.byte	0x04, 0x12
        /*0026*/ 	.short	(.L_9 - .L_8)
	.align		4
.L_8:
        /*0028*/ 	.word	index@(triton_poi_fused__native_batch_norm_legit_no_training_mul_sigmoid_43)
        /*002c*/ 	.word	0x00000000
.L_9:


//--------------------- .nv.info.triton_poi_fused__native_batch_norm_legit_no_training_mul_sigmoid_43 --------------------------
	.section	.nv.info.triton_poi_fused__native_batch_norm_legit_no_training_mul_sigmoid_43,"",@"SHT_CUDA_INFO"
	.sectionflags	@""
	.align	4


	//----- nvinfo : EIATTR_CUDA_API_VERSION
	.align		4
        /*0000*/ 	.byte	0x04, 0x37
        /*0002*/ 	.short	(.L_11 - .L_10)
.L_10:
        /*0004*/ 	.word	0x0000007c


	//----- nvinfo : EIATTR_KPARAM_INFO
	.align		4
.L_11:
        /*0008*/ 	.byte	0x04, 0x17
        /*000a*/ 	.short	(.L_13 - .L_12)
.L_12:
        /*000c*/ 	.word	0x00000000
        /*0010*/ 	.short	0x0006
        /*0012*/ 	.short	0x0030
        /*0014*/ 	.byte	0x00, 0xf0, 0x11, 0x00


	//----- nvinfo : EIATTR_KPARAM_INFO
	.align		4
.L_13:
        /*0018*/ 	.byte	0x04, 0x17
        /*001a*/ 	.short	(.L_15 - .L_14)
.L_14:
        /*001c*/ 	.word	0x00000000
        /*0020*/ 	.short	0x0005
        /*0022*/ 	.short	0x0028
        /*0024*/ 	.byte	0x00, 0xf4, 0x21, 0x00


	//----- nvinfo : EIATTR_KPARAM_INFO
	.align		4
.L_15:
        /*0028*/ 	.byte	0x04, 0x17
        /*002a*/ 	.short	(.L_17 - .L_16)
.L_16:
        /*002c*/ 	.word	0x00000000
        /*0030*/ 	.short	0x0004
        /*0032*/ 	.short	0x0020
        /*0034*/ 	.byte	0x00, 0xf4, 0x21, 0x00


	//----- nvinfo : EIATTR_KPARAM_INFO
	.align		4
.L_17:
        /*0038*/ 	.byte	0x04, 0x17
        /*003a*/ 	.short	(.L_19 - .L_18)
.L_18:
        /*003c*/ 	.word	0x00000000
        /*0040*/ 	.short	0x0003
        /*0042*/ 	.short	0x0018
        /*0044*/ 	.byte	0x00, 0xf4, 0x21, 0x00


	//----- nvinfo : EIATTR_KPARAM_INFO
	.align		4
.L_19:
        /*0048*/ 	.byte	0x04, 0x17
        /*004a*/ 	.short	(.L_21 - .L_20)
.L_20:
        /*004c*/ 	.word	0x00000000
        /*0050*/ 	.short	0x0002
        /*0052*/ 	.short	0x0010
        /*0054*/ 	.byte	0x00, 0xf4, 0x21, 0x00


	//----- nvinfo : EIATTR_KPARAM_INFO
	.align		4
.L_21:
        /*0058*/ 	.byte	0x04, 0x17
        /*005a*/ 	.short	(.L_23 - .L_22)
.L_22:
        /*005c*/ 	.word	0x00000000
        /*0060*/ 	.short	0x0001
        /*0062*/ 	.short	0x0008
        /*0064*/ 	.byte	0x00, 0xf4, 0x21, 0x00


	//----- nvinfo : EIATTR_KPARAM_INFO
	.align		4
.L_23:
        /*0068*/ 	.byte	0x04, 0x17
        /*006a*/ 	.short	(.L_25 - .L_24)
.L_24:
        /*006c*/ 	.word	0x00000000
        /*0070*/ 	.short	0x0000
        /*0072*/ 	.short	0x0000
        /*0074*/ 	.byte	0x00, 0xf4, 0x21, 0x00


	//----- nvinfo : EIATTR_SPARSE_MMA_MASK
	.align		4
.L_25:
        /*0078*/ 	.byte	0x03, 0x50
        /*007a*/ 	.short	0x0000


	//----- nvinfo : EIATTR_MAXREG_COUNT
	.align		4
        /*007c*/ 	.byte	0x03, 0x1b
        /*007e*/ 	.short	0x00ff


	//----- nvinfo : EIATTR_EXIT_INSTR_OFFSETS
	.align		4
        /*0080*/ 	.byte	0x04, 0x1c
        /*0082*/ 	.short	(.L_27 - .L_26)


	//   ....[0]....
.L_26:
        /*0084*/ 	.word	0x000003b0


	//   ....[1]....
        /*0088*/ 	.word	0x000003d0


	//----- nvinfo : EIATTR_REQNTID
	.align		4
.L_27:
        /*008c*/ 	.byte	0x04, 0x10
        /*008e*/ 	.short	(.L_29 - .L_28)
.L_28:
        /*0090*/ 	.word	0x00000080
        /*0094*/ 	.word	0x00000001
        /*0098*/ 	.word	0x00000001


	//----- nvinfo : EIATTR_CBANK_PARAM_SIZE
	.align		4
.L_29:
        /*009c*/ 	.byte	0x03, 0x19
        /*009e*/ 	.short	0x0034


	//----- nvinfo : EIATTR_PARAM_CBANK
	.align		4
        /*00a0*/ 	.byte	0x04, 0x0a
        /*00a2*/ 	.short	(.L_31 - .L_30)
	.align		4
.L_30:
        /*00a4*/ 	.word	index@(.nv.constant0.triton_poi_fused__native_batch_norm_legit_no_training_mul_sigmoid_43)
        /*00a8*/ 	.short	0x0210
        /*00aa*/ 	.short	0x0034


	//----- nvinfo : EIATTR_SW_WAR
	.align		4
.L_31:
        /*00ac*/ 	.byte	0x04, 0x36
        /*00ae*/ 	.short	(.L_33 - .L_32)
.L_32:
        /*00b0*/ 	.word	0x00000008
.L_33:


//--------------------- .nv.callgraph             --------------------------
	.section	.nv.callgraph,"",@"SHT_CUDA_CALLGRAPH"
	.align	4
	.sectionentsize	8
	.align		4
        /*0000*/ 	.word	0x00000000
	.align		4
        /*0004*/ 	.word	0xffffffff
	.align		4
        /*0008*/ 	.word	0x00000000
	.align		4
        /*000c*/ 	.word	0xfffffffe
	.align		4
        /*0010*/ 	.word	0x00000000
	.align		4
        /*0014*/ 	.word	0xfffffffd
	.align		4
        /*0018*/ 	.word	0x00000000
	.align		4
        /*001c*/ 	.word	0xfffffffc


//--------------------- .nv.constant4             --------------------------
	.section	.nv.constant4,"a",@progbits
	.align	8
	.align		8
.nv.constant4:
        /*0000*/ 	.dword	_$_str
	.align		8
        /*0008*/ 	.dword	_$_str_$_2


//--------------------- .text.triton_poi_fused__native_batch_norm_legit_no_training_mul_sigmoid_43 --------------------------
	.section	.text.triton_poi_fused__native_batch_norm_legit_no_training_mul_sigmoid_43,"ax",@progbits
	.align	128
        .global         triton_poi_fused__native_batch_norm_legit_no_training_mul_sigmoid_43
        .type           triton_poi_fused__native_batch_norm_legit_no_training_mul_sigmoid_43,@function
        .size           triton_poi_fused__native_batch_norm_legit_no_training_mul_sigmoid_43,(.L_x_1 - triton_poi_fused__native_batch_norm_legit_no_training_mul_sigmoid_43)
        .other          triton_poi_fused__native_batch_norm_legit_no_training_mul_sigmoid_43,@"STO_CUDA_ENTRY STV_DEFAULT"
triton_poi_fused__native_batch_norm_legit_no_training_mul_sigmoid_43:
.text.triton_poi_fused__native_batch_norm_legit_no_training_mul_sigmoid_43:
[----:B------:R-:W0:Y:S01]  /*0000*/  LDC R1, c[0x0][0x28] ;  /* 0x00000a00ff017b82 */ /* 0x000e220000000800 */
[----:B------:R-:W1:Y:S07]  /*0010*/  S2R R2, SR_TID.X ;  /* 0x0000000000027919 */ /* 0x000e6e0000002100 */
[----:B------:R-:W2:Y:S01]  /*0020*/  LDC.64 R8, c[0x0][0x228] ;  /* 0x00008a00ff087b82 */ /* 0x000ea20000000a00 */
[----:B------:R-:W-:Y:S01]  /*0030*/  ULDC.64 UR4, c[0x0][0x208] ;  /* 0x0000820000047ab9 */ /* 0x000fe20000000a00 */
[----:B------:R-:W3:Y:S06]  /*0040*/  S2R R3, SR_CTAID.X ;  /* 0x0000000000037919 */ /* 0x000eec0000002500 */
[----:B------:R-:W4:Y:S08]  /*0050*/  LDC.64 R6, c[0x0][0x220] ;  /* 0x00008800ff067b82 */ /* 0x000f300000000a00 */
[----:B------:R-:W5:Y:S08]  /*0060*/  LDC.64 R10, c[0x0][0x230] ;  /* 0x00008c00ff0a7b82 */ /* 0x000f700000000a00 */
[----:B------:R-:W5:Y:S01]  /*0070*/  LDC.64 R12, c[0x0][0x238] ;  /* 0x00008e00ff0c7b82 */ /* 0x000f620000000a00 */
[----:B-1----:R-:W-:-:S04]  /*0080*/  LOP3.LUT R2, R2, 0x7f, RZ, 0xc0, !PT ;  /* 0x0000007f02027812 */ /* 0x002fc800078ec0ff */
[----:B---3--:R-:W-:Y:S01]  /*0090*/  LEA R3, R3, R2, 0x7 ;  /* 0x0000000203037211 */ /* 0x008fe200078e38ff */
[----:B------:R-:W-:-:S03]  /*00a0*/  HFMA2.MMA R2, -RZ, RZ, 0, 0 ;  /* 0x00000000ff027435 */ /* 0x000fc600000001ff */
[----:B------:R-:W-:-:S07]  /*00b0*/  ISETP.GE.AND P0, PT, R3, 0x7e00, PT ;  /* 0x00007e000300780c */ /* 0x000fce0003f06270 */
[----:B------:R-:W-:-:S05]  /*00c0*/  IMAD.HI R0, R3, -0x7df7df7d, R2 ;  /* 0x8208208303007827 */ /* 0x000fca00078e0202 */
[----:B------:R-:W-:-:S04]  /*00d0*/  SHF.R.U32.HI R5, RZ, 0x1f, R0 ;  /* 0x0000001fff057819 */ /* 0x000fc80000011600 */
[----:B------:R-:W-:-:S05]  /*00e0*/  LEA.HI.SX32 R5, R0, R5, 0x18 ;  /* 0x0000000500057211 */ /* 0x000fca00078fc2ff */
[----:B------:R-:W-:Y:S02]  /*00f0*/  IMAD R15, R5, -0x1f8, R3 ;  /* 0xfffffe08050f7824 */ /* 0x000fe400078e0203 */
[----:B------:R-:W1:Y:S02]  /*0100*/  LDC.64 R4, c[0x0][0x218] ;  /* 0x00008600ff047b82 */ /* 0x000e640000000a00 */
[----:B--2---:R-:W-:-:S05]  /*0110*/  IMAD.WIDE R8, R15, 0x4, R8 ;  /* 0x000000040f087825 */ /* 0x004fca00078e0208 */
[----:B------:R5:W2:Y:S01]  /*0120*/  @!P0 LDG.E.EL R2, desc[UR4][R8.64] ;  /* 0x0000000408028981 */ /* 0x000aa2000c2e1900 */
[----:B------:R-:W-:Y:S01]  /*0130*/  HFMA2.MMA R17, -RZ, RZ, 0, 0 ;  /* 0x00000000ff117435 */ /* 0x000fe200000001ff */
[----:B------:R-:W-:Y:S01]  /*0140*/  MOV R0, RZ ;  /* 0x000000ff00007202 */ /* 0x000fe20000000f00 */
[----:B----4-:R-:W-:-:S04]  /*0150*/  IMAD.WIDE R6, R15, 0x4, R6 ;  /* 0x000000040f067825 */ /* 0x010fc800078e0206 */
[----:B-----5:R-:W-:-:S04]  /*0160*/  IMAD.WIDE R8, R15, 0x4, R10 ;  /* 0x000000040f087825 */ /* 0x020fc800078e020a */
[----:B------:R-:W3:Y:S01]  /*0170*/  @!P0 LDG.E.EL R17, desc[UR4][R6.64] ;  /* 0x0000000406118981 */ /* 0x000ee2000c2e1900 */
[----:B-1----:R-:W-:-:S04]  /*0180*/  IMAD.WIDE R4, R3, 0x4, R4 ;  /* 0x0000000403047825 */ /* 0x002fc800078e0204 */
[----:B0-----:R-:W-:Y:S01]  /*0190*/  IMAD.WIDE R10, R15, 0x4, R12 ;  /* 0x000000040f0a7825 */ /* 0x001fe200078e020c */
[----:B------:R0:W3:Y:S01]  /*01a0*/  @!P0 LDG.E R0, desc[UR4][R4.64] ;  /* 0x0000000404008981 */ /* 0x0000e2000c1e1900 */
[----:B------:R-:W-:-:S06]  /*01b0*/  CS2R R12, SRZ ;  /* 0x00000000000c7805 */ /* 0x000fcc000001ff00 */
[----:B------:R-:W4:Y:S04]  /*01c0*/  @!P0 LDG.E.EL R12, desc[UR4][R8.64] ;  /* 0x00000004080c8981 */ /* 0x000f28000c2e1900 */
[----:B------:R-:W4:Y:S01]  /*01d0*/  @!P0 LDG.E.EL R13, desc[UR4][R10.64] ;  /* 0x000000040a0d8981 */ /* 0x000f22000c2e1900 */
[----:B------:R-:W-:Y:S01]  /*01e0*/  MOV R15, 0x3e800000 ;  /* 0x3e800000000f7802 */ /* 0x000fe20000000f00 */
[----:B--2---:R-:W-:-:S04]  /*01f0*/  FADD R2, R2, 9.9999997473787516356e-06 ;  /* 0x3727c5ac02027421 */ /* 0x004fc80000000000 */
[----:B------:R-:W1:Y:S02]  /*0200*/  MUFU.SQRT R14, R2 ;  /* 0x00000002000e7308 */ /* 0x000e640000002000 */
[C---:B-1----:R-:W-:Y:S02]  /*0210*/  FSETP.GT.AND P1, PT, R14.reuse, 8.50705917302346158658e+37, PT ;  /* 0x7e8000000e00780b */ /* 0x042fe40003f24000 */
[----:B------:R-:W-:-:S11]  /*0220*/  FSETP.GEU.AND P2, PT, R14, 1.175494350822287508e-38, PT ;  /* 0x008000000e00780b */ /* 0x000fd60003f4e000 */
[----:B------:R-:W-:-:S04]  /*0230*/  @P1 FMUL R14, R14, 0.25 ;  /* 0x3e8000000e0e1820 */ /* 0x000fc80000400000 */
[----:B------:R-:W-:-:S06]  /*0240*/  @!P2 FMUL R14, R14, 16777216 ;  /* 0x4b8000000e0ea820 */ /* 0x000fcc0000400000 */
[----:B------:R-:W1:Y:S01]  /*0250*/  MUFU.RCP R14, R14 ;  /* 0x0000000e000e7308 */ /* 0x000e620000001000 */
[----:B0-----:R-:W-:Y:S01]  /*0260*/  FSEL R5, R15, 1, P1 ;  /* 0x3f8000000f057808 */ /* 0x001fe20000800000 */
[----:B---3--:R-:W-:-:S04]  /*0270*/  FADD R0, -R17, R0 ;  /* 0x0000000011007221 */ /* 0x008fc80000000100 */
[----:B------:R-:W-:-:S04]  /*0280*/  @!P2 FMUL R5, R5, 16777216 ;  /* 0x4b8000000505a820 */ /* 0x000fc80000400000 */
[----:B-1----:R-:W-:-:S04]  /*0290*/  FMUL R5, R14, R5 ;  /* 0x000000050e057220 */ /* 0x002fc80000400000 */
[----:B------:R-:W-:Y:S02]  /*02a0*/  FMUL R0, R0, R5 ;  /* 0x0000000500007220 */ /* 0x000fe40000400000 */
[----:B------:R-:W0:Y:S02]  /*02b0*/  LDC.64 R4, c[0x0][0x210] ;  /* 0x00008400ff047b82 */ /* 0x000e240000000a00 */
[----:B----4-:R-:W-:-:S04]  /*02c0*/  FFMA R0, R0, R12, R13 ;  /* 0x0000000c00007223 */ /* 0x010fc8000000000d */
[----:B------:R-:W-:-:S04]  /*02d0*/  FADD R2, RZ, -R0 ;  /* 0x80000000ff027221 */ /* 0x000fc80000000000 */
[----:B------:R-:W-:-:S05]  /*02e0*/  FMUL R6, R2, 1.4426950216293334961 ;  /* 0x3fb8aa3b02067820 */ /* 0x000fca0000400000 */
[----:B------:R-:W-:-:S13]  /*02f0*/  FSETP.GEU.AND P1, PT, R6, -126, PT ;  /* 0xc2fc00000600780b */ /* 0x000fda0003f2e000 */
[----:B------:R-:W-:-:S04]  /*0300*/  @!P1 FMUL R6, R6, 0.5 ;  /* 0x3f00000006069820 */ /* 0x000fc80000400000 */
[----:B------:R-:W1:Y:S02]  /*0310*/  MUFU.EX2 R2, R6 ;  /* 0x0000000600027308 */ /* 0x000e640000000800 */
[----:B-1----:R-:W-:-:S04]  /*0320*/  @!P1 FMUL R2, R2, R2 ;  /* 0x0000000202029220 */ /* 0x002fc80000400000 */
[----:B------:R-:W-:-:S05]  /*0330*/  FADD R7, R2, 1 ;  /* 0x3f80000002077421 */ /* 0x000fca0000000000 */
[----:B------:R-:W-:-:S13]  /*0340*/  FSETP.GT.AND P1, PT, R7, 8.50705917302346158658e+37, PT ;  /* 0x7e8000000700780b */ /* 0x000fda0003f24000 */
[----:B------:R-:W-:-:S06]  /*0350*/  @P1 FMUL R7, R7, 0.25 ;  /* 0x3e80000007071820 */ /* 0x000fcc0000400000 */
[----:B------:R-:W1:Y:S01]  /*0360*/  MUFU.RCP R7, R7 ;  /* 0x0000000700077308 */ /* 0x000e620000001000 */
[----:B------:R-:W-:-:S05]  /*0370*/  FSEL R2, R15, 1, P1 ;  /* 0x3f8000000f027808 */ /* 0x000fca0000800000 */
[----:B-1----:R-:W-:Y:S01]  /*0380*/  FMUL R9, R7, R2 ;  /* 0x0000000207097220 */ /* 0x002fe20000400000 */
[----:B0-----:R-:W-:-:S04]  /*0390*/  IMAD.WIDE R2, R3, 0x4, R4 ;  /* 0x0000000403027825 */ /* 0x001fc800078e0204 */
[----:B------:R-:W-:Y:S01]  /*03a0*/  FMUL R9, R0, R9 ;  /* 0x0000000900097220 */ /* 0x000fe20000400000 */
[----:B------:R-:W-:Y:S06]  /*03b0*/  @P0 EXIT ;  /* 0x000000000000094d */ /* 0x000fec0003800000 */
[----:B------:R-:W-:Y:S01]  /*03c0*/  STG.E desc[UR4][R2.64], R9 ;  /* 0x0000000902007986 */ /* 0x000fe2000c101904 */
[----:B------:R-:W-:Y:S05]  /*03d0*/  EXIT ;  /* 0x000000000000794d */ /* 0x000fea0003800000 */
.L_x_0:
[----:B------:R-:W-:-:S00]  /*03e0*/  BRA `(.L_x_0) ;  /* 0xfffffffc00fc7947 */ /* 0x000fc0000383ffff */
[----:B------:R-:W-:-:S00]  /*03f0*/  NOP ;  /* 0x0000000000007918 */ /* 0x000fc00000000000 */
        /* <DEDUP_REMOVED lines=8> */
.L_x_1:


//--------------------- .nv.global.init           --------------------------
	.section	.nv.global.init,"aw",@progbits
.nv.global.init:
	.type		_$_str,@object
	.size		_$_str,(_$_str_$_2 - _$_str)
_$_str:
        /*0000*/ 	.byte	0x5f, 0x5f, 0x43, 0x55, 0x44, 0x41, 0x5f, 0x46, 0x54, 0x5a, 0x00
	.type		_$_str_$_2,@object
	.size		_$_str_$_2,(.L_1 - _$_str_$_2)
_$_str_$_2:
        /*000b*/ 	.byte	0x5f, 0x5f, 0x43, 0x55, 0x44, 0x41, 0x5f, 0x50, 0x52, 0x45, 0x43, 0x5f, 0x53, 0x51, 0x52, 0x54
        /*001b*/ 	.byte	0x00
.L_1:


//--------------------- .nv.constant0.triton_poi_fused__native_batch_norm_legit_no_training_mul_sigmoid_43 --------------------------
	.section	.nv.constant0.triton_poi_fused__native_batch_norm_legit_no_training_mul_sigmoid_43,"a",@progbits
	.sectionflags	@""
	.align	4
.nv.constant0.triton_poi_fused__native_batch_norm_legit_no_training_mul_sigmoid_43:
	.zero		580
